//
// Generated by NVIDIA NVVM Compiler
//
// Compiler Build ID: CL-36424714
// Cuda compilation tools, release 13.0, V13.0.88
// Based on NVVM 20.0.0
//

.version 9.0
.target sm_100
.address_size 64

	// .globl	_Z12gemm_wmma_tcPK6__halfS1_PS_iiiff
.extern .shared .align 16 .b8 smem_raw[];

.visible .entry _Z12gemm_wmma_tcPK6__halfS1_PS_iiiff(
	.param .u64 .ptr .align 1 _Z12gemm_wmma_tcPK6__halfS1_PS_iiiff_param_0,
	.param .u64 .ptr .align 1 _Z12gemm_wmma_tcPK6__halfS1_PS_iiiff_param_1,
	.param .u64 .ptr .align 1 _Z12gemm_wmma_tcPK6__halfS1_PS_iiiff_param_2,
	.param .u32 _Z12gemm_wmma_tcPK6__halfS1_PS_iiiff_param_3,
	.param .u32 _Z12gemm_wmma_tcPK6__halfS1_PS_iiiff_param_4,
	.param .u32 _Z12gemm_wmma_tcPK6__halfS1_PS_iiiff_param_5,
	.param .f32 _Z12gemm_wmma_tcPK6__halfS1_PS_iiiff_param_6,
	.param .f32 _Z12gemm_wmma_tcPK6__halfS1_PS_iiiff_param_7
)
{
	.reg .pred 	%p<33>;
	.reg .b16 	%rs<29>;
	.reg .b32 	%r<173>;
	.reg .b32 	%f<52>;
	.reg .b64 	%rd<26>;

	ld.param.u64 	%rd5, [_Z12gemm_wmma_tcPK6__halfS1_PS_iiiff_param_0];
	ld.param.u64 	%rd6, [_Z12gemm_wmma_tcPK6__halfS1_PS_iiiff_param_1];
	ld.param.u32 	%r73, [_Z12gemm_wmma_tcPK6__halfS1_PS_iiiff_param_3];
	ld.param.u32 	%r74, [_Z12gemm_wmma_tcPK6__halfS1_PS_iiiff_param_4];
	ld.param.u32 	%r75, [_Z12gemm_wmma_tcPK6__halfS1_PS_iiiff_param_5];
	cvta.to.global.u64 	%rd1, %rd5;
	cvta.to.global.u64 	%rd2, %rd6;
	mov.u32 	%r76, %ctaid.y;
	shl.b32 	%r1, %r76, 4;
	mov.u32 	%r77, %ctaid.x;
	shl.b32 	%r2, %r77, 4;
	mov.u32 	%r3, %tid.x;
	and.b32  	%r172, %r3, 31;
	setp.lt.s32 	%p1, %r75, 1;
	mov.f32 	%f44, 0f00000000;
	mov.f32 	%f45, %f44;
	mov.f32 	%f46, %f44;
	mov.f32 	%f47, %f44;
	mov.f32 	%f48, %f44;
	mov.f32 	%f49, %f44;
	mov.f32 	%f50, %f44;
	mov.f32 	%f51, %f44;
	@%p1 bra 	$L__BB0_23;
	mov.f32 	%f44, 0f00000000;
	// begin inline asm
	{  cvt.rn.f16.f32 %rs18, %f44;}

	// end inline asm
	and.b32  	%r5, %r3, 15;
	add.s32 	%r6, %r5, %r2;
	or.b32  	%r79, %r172, 96;
	shr.u32 	%r80, %r79, 4;
	add.s32 	%r7, %r80, %r1;
	mad.lo.s32 	%r8, %r75, %r7, %r5;
	shl.b32 	%r9, %r75, 3;
	or.b32  	%r81, %r172, 64;
	shr.u32 	%r82, %r81, 4;
	add.s32 	%r10, %r82, %r1;
	mad.lo.s32 	%r11, %r75, %r10, %r5;
	or.b32  	%r83, %r172, 32;
	shr.u32 	%r84, %r83, 4;
	add.s32 	%r12, %r84, %r1;
	shr.u32 	%r85, %r172, 4;
	add.s32 	%r13, %r85, %r1;
	mov.b32 	%r154, 0;
$L__BB0_2:
	shl.b32 	%r86, %r172, 1;
	or.b32  	%r87, %r86, 64;
	and.b32  	%r88, %r87, 96;
	shl.b32 	%r89, %r5, 1;
	or.b32  	%r90, %r88, %r89;
	mov.u32 	%r91, smem_raw;
	add.s32 	%r160, %r91, %r90;
	or.b32  	%r92, %r86, 192;
	and.b32  	%r93, %r92, 224;
	or.b32  	%r94, %r93, %r89;
	add.s32 	%r164, %r91, %r94;
	or.b32  	%r95, %r86, 128;
	and.b32  	%r96, %r95, 160;
	or.b32  	%r97, %r96, %r89;
	add.s32 	%r161, %r91, %r97;
	and.b32  	%r98, %r86, 32;
	or.b32  	%r99, %r98, %r89;
	add.s32 	%r157, %r91, %r99;
	add.s32 	%r19, %r5, %r154;
	add.s32 	%r166, %r8, %r154;
	add.s32 	%r163, %r11, %r154;
	mad.lo.s32 	%r159, %r75, %r12, %r19;
	mad.lo.s32 	%r156, %r75, %r13, %r19;
	mov.u32 	%r155, %r13;
	mov.u32 	%r158, %r12;
	mov.u32 	%r162, %r10;
	mov.u32 	%r165, %r7;
	mov.u32 	%r167, %r172;
$L__BB0_3:
	setp.ge.s32 	%p2, %r19, %r75;
	setp.ge.s32 	%p3, %r155, %r73;
	or.pred  	%p4, %p3, %p2;
	mov.u16 	%rs21, %rs18;
	@%p4 bra 	$L__BB0_5;
	mul.wide.u32 	%rd7, %r156, 2;
	add.s64 	%rd8, %rd1, %rd7;
	ld.global.nc.u16 	%rs21, [%rd8];
$L__BB0_5:
	st.shared.u16 	[%r157], %rs21;
	setp.ge.s32 	%p6, %r158, %r73;
	or.pred  	%p7, %p6, %p2;
	mov.u16 	%rs22, %rs18;
	@%p7 bra 	$L__BB0_7;
	mul.wide.u32 	%rd9, %r159, 2;
	add.s64 	%rd10, %rd1, %rd9;
	ld.global.nc.u16 	%rs22, [%rd10];
$L__BB0_7:
	st.shared.u16 	[%r160], %rs22;
	setp.ge.s32 	%p9, %r162, %r73;
	or.pred  	%p10, %p9, %p2;
	mov.u16 	%rs23, %rs18;
	@%p10 bra 	$L__BB0_9;
	mul.wide.u32 	%rd11, %r163, 2;
	add.s64 	%rd12, %rd1, %rd11;
	ld.global.nc.u16 	%rs23, [%rd12];
$L__BB0_9:
	st.shared.u16 	[%r161], %rs23;
	setp.ge.s32 	%p12, %r165, %r73;
	or.pred  	%p13, %p12, %p2;
	mov.u16 	%rs24, %rs18;
	@%p13 bra 	$L__BB0_11;
	mul.wide.u32 	%rd13, %r166, 2;
	add.s64 	%rd14, %rd1, %rd13;
	ld.global.nc.u16 	%rs24, [%rd14];
$L__BB0_11:
	st.shared.u16 	[%r164], %rs24;
	add.s32 	%r37, %r167, 128;
	add.s32 	%r166, %r166, %r9;
	add.s32 	%r165, %r165, 8;
	add.s32 	%r164, %r164, 256;
	add.s32 	%r163, %r163, %r9;
	add.s32 	%r162, %r162, 8;
	add.s32 	%r161, %r161, 256;
	add.s32 	%r160, %r160, 256;
	add.s32 	%r159, %r159, %r9;
	add.s32 	%r158, %r158, 8;
	add.s32 	%r157, %r157, 256;
	add.s32 	%r156, %r156, %r9;
	add.s32 	%r155, %r155, 8;
	setp.lt.u32 	%p14, %r167, 128;
	mov.u32 	%r167, %r37;
	@%p14 bra 	$L__BB0_3;
	mov.u32 	%r168, %r172;
$L__BB0_13:
	setp.ge.s32 	%p15, %r6, %r74;
	shr.u32 	%r100, %r168, 4;
	add.s32 	%r51, %r100, %r154;
	setp.ge.s32 	%p16, %r51, %r75;
	or.pred  	%p17, %p16, %p15;
	mov.u16 	%rs25, %rs18;
	@%p17 bra 	$L__BB0_15;
	mad.lo.s32 	%r101, %r51, %r74, %r6;
	mul.wide.s32 	%rd15, %r101, 2;
	add.s64 	%rd16, %rd2, %rd15;
	ld.global.nc.u16 	%rs25, [%rd16];
$L__BB0_15:
	setp.ge.s32 	%p18, %r6, %r74;
	and.b32  	%r102, %r168, 240;
	or.b32  	%r103, %r102, %r5;
	shl.b32 	%r104, %r103, 1;
	mov.u32 	%r105, smem_raw;
	add.s32 	%r106, %r105, %r104;
	st.shared.u16 	[%r106+512], %rs25;
	add.s32 	%r52, %r168, 32;
	shr.u32 	%r107, %r52, 4;
	add.s32 	%r53, %r107, %r154;
	setp.ge.s32 	%p19, %r53, %r75;
	or.pred  	%p20, %p19, %p18;
	mov.u16 	%rs26, %rs18;
	@%p20 bra 	$L__BB0_17;
	mad.lo.s32 	%r108, %r53, %r74, %r6;
	mul.wide.s32 	%rd17, %r108, 2;
	add.s64 	%rd18, %rd2, %rd17;
	ld.global.nc.u16 	%rs26, [%rd18];
$L__BB0_17:
	setp.ge.s32 	%p21, %r6, %r74;
	and.b32  	%r109, %r52, 240;
	or.b32  	%r110, %r109, %r5;
	shl.b32 	%r111, %r110, 1;
	add.s32 	%r113, %r105, %r111;
	st.shared.u16 	[%r113+512], %rs26;
	add.s32 	%r54, %r168, 64;
	shr.u32 	%r114, %r54, 4;
	add.s32 	%r55, %r114, %r154;
	setp.ge.s32 	%p22, %r55, %r75;
	or.pred  	%p23, %p22, %p21;
	mov.u16 	%rs27, %rs18;
	@%p23 bra 	$L__BB0_19;
	mad.lo.s32 	%r115, %r55, %r74, %r6;
	mul.wide.s32 	%rd19, %r115, 2;
	add.s64 	%rd20, %rd2, %rd19;
	ld.global.nc.u16 	%rs27, [%rd20];
$L__BB0_19:
	setp.ge.s32 	%p24, %r6, %r74;
	and.b32  	%r116, %r54, 240;
	or.b32  	%r117, %r116, %r5;
	shl.b32 	%r118, %r117, 1;
	add.s32 	%r120, %r105, %r118;
	st.shared.u16 	[%r120+512], %rs27;
	add.s32 	%r56, %r168, 96;
	shr.u32 	%r121, %r56, 4;
	add.s32 	%r57, %r121, %r154;
	setp.ge.s32 	%p25, %r57, %r75;
	or.pred  	%p26, %p25, %p24;
	mov.u16 	%rs28, %rs18;
	@%p26 bra 	$L__BB0_21;
	mad.lo.s32 	%r122, %r57, %r74, %r6;
	mul.wide.s32 	%rd21, %r122, 2;
	add.s64 	%rd22, %rd2, %rd21;
	ld.global.nc.u16 	%rs28, [%rd22];
$L__BB0_21:
	and.b32  	%r123, %r56, 240;
	or.b32  	%r124, %r123, %r5;
	shl.b32 	%r125, %r124, 1;
	add.s32 	%r127, %r105, %r125;
	st.shared.u16 	[%r127+512], %rs28;
	add.s32 	%r58, %r168, 128;
	setp.lt.u32 	%p27, %r168, 128;
	mov.u32 	%r168, %r58;
	@%p27 bra 	$L__BB0_13;
	bar.sync 	0;
	mov.u32 	%r128, smem_raw;
	mov.b32 	%r129, 16;
	wmma.load.a.sync.aligned.row.m16n16k16.shared.f16 	{%r130, %r131, %r132, %r133, %r134, %r135, %r136, %r137}, [%r128], %r129;
	add.s32 	%r138, %r128, 512;
	wmma.load.b.sync.aligned.row.m16n16k16.shared.f16 	{%r139, %r140, %r141, %r142, %r143, %r144, %r145, %r146}, [%r138], %r129;
	wmma.mma.sync.aligned.row.row.m16n16k16.f32.f32 {%f51, %f50, %f49, %f48, %f47, %f46, %f45, %f44}, {%r130, %r131, %r132, %r133, %r134, %r135, %r136, %r137}, {%r139, %r140, %r141, %r142, %r143, %r144, %r145, %r146}, {%f51, %f50, %f49, %f48, %f47, %f46, %f45, %f44};
	bar.sync 	0;
	add.s32 	%r154, %r154, 16;
	setp.lt.s32 	%p28, %r154, %r75;
	@%p28 bra 	$L__BB0_2;
$L__BB0_23:
	ld.param.u64 	%rd25, [_Z12gemm_wmma_tcPK6__halfS1_PS_iiiff_param_2];
	mov.u32 	%r147, smem_raw;
	add.s32 	%r148, %r147, 1024;
	mov.b32 	%r149, 16;
	wmma.store.d.sync.aligned.row.m16n16k16.shared.f32 	[%r148], {%f51, %f50, %f49, %f48, %f47, %f46, %f45, %f44}, %r149;
	bar.sync 	0;
	and.b32  	%r150, %r3, 15;
	add.s32 	%r60, %r150, %r2;
	shl.b32 	%r151, %r172, 2;
	add.s32 	%r171, %r148, %r151;
	shr.u32 	%r152, %r172, 4;
	add.s32 	%r169, %r152, %r1;
	mad.lo.s32 	%r153, %r74, %r169, %r2;
	add.s32 	%r170, %r153, %r150;
	shl.b32 	%r64, %r74, 1;
	cvta.to.global.u64 	%rd3, %rd25;
$L__BB0_24:
	setp.ge.s32 	%p29, %r60, %r74;
	setp.ge.s32 	%p30, %r169, %r73;
	or.pred  	%p31, %p30, %p29;
	@%p31 bra 	$L__BB0_26;
	ld.param.f32 	%f35, [_Z12gemm_wmma_tcPK6__halfS1_PS_iiiff_param_7];
	ld.param.f32 	%f34, [_Z12gemm_wmma_tcPK6__halfS1_PS_iiiff_param_6];
	ld.shared.f32 	%f32, [%r171];
	mul.wide.s32 	%rd23, %r170, 2;
	add.s64 	%rd24, %rd3, %rd23;
	ld.global.u16 	%rs19, [%rd24];
	// begin inline asm
	{  cvt.f32.f16 %f30, %rs19;}

	// end inline asm
	mul.f32 	%f33, %f35, %f30;
	fma.rn.f32 	%f31, %f34, %f32, %f33;
	// begin inline asm
	{  cvt.rn.f16.f32 %rs20, %f31;}

	// end inline asm
	st.global.u16 	[%rd24], %rs20;
$L__BB0_26:
	add.s32 	%r69, %r172, 32;
	add.s32 	%r171, %r171, 128;
	add.s32 	%r170, %r170, %r64;
	add.s32 	%r169, %r169, 2;
	setp.lt.u32 	%p32, %r172, 224;
	mov.u32 	%r172, %r69;
	@%p32 bra 	$L__BB0_24;
	ret;

}


// ===== COMPILED SASS (sm_100) =====

	.target	sm_100

	.elftype	@"ET_EXEC"


//--------------------- .note.nv.tkinfo           --------------------------
	.section	.note.nv.tkinfo,"",@"SHT_NOTE"
	.sectionflags	@"SHF_NOTE_NV_TKINFO"
	.tkinfo
        /*0018*/ 	.word	0x00000002
        /*0030*/ 	.string	""
        /*0030*/ 	.string	"ptxas"
        /*0030*/ 	.string	"Cuda compilation tools, release 13.0, V13.0.88"
        /*0030*/ 	.string	"Build cuda_13.0.r13.0/compiler.36424714_0"
        /*0030*/ 	.string	"-arch sm_100 -m 64 "



//--------------------- .note.nv.cuinfo           --------------------------
	.section	.note.nv.cuinfo,"",@"SHT_NOTE"
	.sectionflags	@"SHF_NOTE_NV_CUINFO"
        /*0018*/ 	.short	0x0002
        /*001a*/ 	.short	0x0064
        /*001c*/ 	.short	0x0082
	.zero		2


//--------------------- .nv.info                  --------------------------
	.section	.nv.info,"",@"SHT_CUDA_INFO"
	.align	4


	//----- nvinfo : EIATTR_REGCOUNT
	.align		4
        /*0000*/ 	.byte	0x04, 0x2f
        /*0002*/ 	.short	(.L_1 - .L_0)
	.align		4
.L_0:
        /*0004*/ 	.word	index@(_Z12gemm_wmma_tcPK6__halfS1_PS_iiiff)
        /*0008*/ 	.word	0x00000028


	//----- nvinfo : EIATTR_FRAME_SIZE
	.align		4
.L_1:
        /*000c*/ 	.byte	0x04, 0x11
        /*000e*/ 	.short	(.L_3 - .L_2)
	.align		4
.L_2:
        /*0010*/ 	.word	index@(_Z12gemm_wmma_tcPK6__halfS1_PS_iiiff)
        /*0014*/ 	.word	0x00000000


	//----- nvinfo : EIATTR_MIN_STACK_SIZE
	.align		4
.L_3:
        /*0018*/ 	.byte	0x04, 0x12
        /*001a*/ 	.short	(.L_5 - .L_4)
	.align		4
.L_4:
        /*001c*/ 	.word	index@(_Z12gemm_wmma_tcPK6__halfS1_PS_iiiff)
        /*0020*/ 	.word	0x00000000
.L_5:


//--------------------- .nv.compat                --------------------------
	.section	.nv.compat,"",@"SHT_CUDA_COMPAT_INFO"
	.align	4
        /*0000*/ 	.byte	0x02, 0x09, 0x00, 0x00, 0x02, 0x02, 0x01, 0x00, 0x02, 0x05, 0x05, 0x00, 0x03, 0x07, 0x01, 0x01
        /*0010*/ 	.byte	0x02, 0x03, 0x00, 0x00, 0x02, 0x06, 0x01, 0x00, 0x04, 0x0b, 0x08, 0x00, 0x09, 0x00, 0x00, 0x00
        /*0020*/ 	.byte	0x00, 0x00, 0x00, 0x00


//--------------------- .nv.info._Z12gemm_wmma_tcPK6__halfS1_PS_iiiff --------------------------
	.section	.nv.info._Z12gemm_wmma_tcPK6__halfS1_PS_iiiff,"",@"SHT_CUDA_INFO"
	.sectionflags	@""
	.align	4


	//----- nvinfo : EIATTR_CUDA_API_VERSION
	.align		4
        /*0000*/ 	.byte	0x04, 0x37
        /*0002*/ 	.short	(.L_7 - .L_6)
.L_6:
        /*0004*/ 	.word	0x00000082


	//----- nvinfo : EIATTR_KPARAM_INFO
	.align		4
.L_7:
        /*0008*/ 	.byte	0x04, 0x17
        /*000a*/ 	.short	(.L_9 - .L_8)
.L_8:
        /*000c*/ 	.word	0x00000000
        /*0010*/ 	.short	0x0007
        /*0012*/ 	.short	0x0028
        /*0014*/ 	.byte	0x00, 0xf0, 0x11, 0x00


	//----- nvinfo : EIATTR_KPARAM_INFO
	.align		4
.L_9:
        /*0018*/ 	.byte	0x04, 0x17
        /*001a*/ 	.short	(.L_11 - .L_10)
.L_10:
        /*001c*/ 	.word	0x00000000
        /*0020*/ 	.short	0x0006
        /*0022*/ 	.short	0x0024
        /*0024*/ 	.byte	0x00, 0xf0, 0x11, 0x00


	//----- nvinfo : EIATTR_KPARAM_INFO
	.align		4
.L_11:
        /*0028*/ 	.byte	0x04, 0x17
        /*002a*/ 	.short	(.L_13 - .L_12)
.L_12:
        /*002c*/ 	.word	0x00000000
        /*0030*/ 	.short	0x0005
        /*0032*/ 	.short	0x0020
        /*0034*/ 	.byte	0x00, 0xf0, 0x11, 0x00


	//----- nvinfo : EIATTR_KPARAM_INFO
	.align		4
.L_13:
        /*0038*/ 	.byte	0x04, 0x17
        /*003a*/ 	.short	(.L_15 - .L_14)
.L_14:
        /*003c*/ 	.word	0x00000000
        /*0040*/ 	.short	0x0004
        /*0042*/ 	.short	0x001c
        /*0044*/ 	.byte	0x00, 0xf0, 0x11, 0x00


	//----- nvinfo : EIATTR_KPARAM_INFO
	.align		4
.L_15:
        /*0048*/ 	.byte	0x04, 0x17
        /*004a*/ 	.short	(.L_17 - .L_16)
.L_16:
        /*004c*/ 	.word	0x00000000
        /*0050*/ 	.short	0x0003
        /*0052*/ 	.short	0x0018
        /*0054*/ 	.byte	0x00, 0xf0, 0x11, 0x00


	//----- nvinfo : EIATTR_KPARAM_INFO
	.align		4
.L_17:
        /*0058*/ 	.byte	0x04, 0x17
        /*005a*/ 	.short	(.L_19 - .L_18)
.L_18:
        /*005c*/ 	.word	0x00000000
        /*0060*/ 	.short	0x0002
        /*0062*/ 	.short	0x0010
        /*0064*/ 	.byte	0x00, 0xf5, 0x21, 0x00


	//----- nvinfo : EIATTR_KPARAM_INFO
	.align		4
.L_19:
        /*0068*/ 	.byte	0x04, 0x17
        /*006a*/ 	.short	(.L_21 - .L_20)
.L_20:
        /*006c*/ 	.word	0x00000000
        /*0070*/ 	.short	0x0001
        /*0072*/ 	.short	0x0008
        /*0074*/ 	.byte	0x00, 0xf5, 0x21, 0x00


	//----- nvinfo : EIATTR_KPARAM_INFO
	.align		4
.L_21:
        /*0078*/ 	.byte	0x04, 0x17
        /*007a*/ 	.short	(.L_23 - .L_22)
.L_22:
        /*007c*/ 	.word	0x00000000
        /*0080*/ 	.short	0x0000
        /*0082*/ 	.short	0x0000
        /*0084*/ 	.byte	0x00, 0xf5, 0x21, 0x00


	//----- nvinfo : EIATTR_SPARSE_MMA_MASK
	.align		4
.L_23:
        /*0088*/ 	.byte	0x03, 0x50
        /*008a*/ 	.short	0x0000


	//----- nvinfo : EIATTR_WMMA_USED
	.align		4
        /*008c*/ 	.byte	0x01, 0x2b
	.zero		2


	//----- nvinfo : EIATTR_MAXREG_COUNT
	.align		4
        /*0090*/ 	.byte	0x03, 0x1b
        /*0092*/ 	.short	0x00ff


	//----- nvinfo : EIATTR_NUM_BARRIERS
	.align		4
        /*0094*/ 	.byte	0x02, 0x4c
        /*0096*/ 	.byte	0x01
	.zero		1


	//----- nvinfo : EIATTR_MERCURY_ISA_VERSION
	.align		4
        /*0098*/ 	.byte	0x03, 0x5f
        /*009a*/ 	.short	0x0101


	//----- nvinfo : EIATTR_VRC_CTA_INIT_COUNT
	.align		4
        /*009c*/ 	.byte	0x02, 0x4a
	.zero		1
	.zero		1


	//----- nvinfo : EIATTR_EXIT_INSTR_OFFSETS
	.align		4
        /*00a0*/ 	.byte	0x04, 0x1c
        /*00a2*/ 	.short	(.L_25 - .L_24)


	//   ....[0]....
.L_24:
        /*00a4*/ 	.word	0x00000e00


	//----- nvinfo : EIATTR_CRS_STACK_SIZE
	.align		4
.L_25:
        /*00a8*/ 	.byte	0x04, 0x1e
        /*00aa*/ 	.short	(.L_27 - .L_26)
.L_26:
        /*00ac*/ 	.word	0x00000000


	//----- nvinfo : EIATTR_CBANK_PARAM_SIZE
	.align		4
.L_27:
        /*00b0*/ 	.byte	0x03, 0x19
        /*00b2*/ 	.short	0x002c


	//----- nvinfo : EIATTR_PARAM_CBANK
	.align		4
        /*00b4*/ 	.byte	0x04, 0x0a
        /*00b6*/ 	.short	(.L_29 - .L_28)
	.align		4
.L_28:
        /*00b8*/ 	.word	index@(.nv.constant0._Z12gemm_wmma_tcPK6__halfS1_PS_iiiff)
        /*00bc*/ 	.short	0x0380
        /*00be*/ 	.short	0x002c


	//----- nvinfo : EIATTR_SW_WAR
	.align		4
.L_29:
        /*00c0*/ 	.byte	0x04, 0x36
        /*00c2*/ 	.short	(.L_31 - .L_30)
.L_30:
        /*00c4*/ 	.word	0x00000008
.L_31:


//--------------------- .nv.callgraph             --------------------------
	.section	.nv.callgraph,"",@"SHT_CUDA_CALLGRAPH"
	.align	4
	.sectionentsize	8
	.align		4
        /*0000*/ 	.word	0x00000000
	.align		4
        /*0004*/ 	.word	0xffffffff
	.align		4
        /*0008*/ 	.word	0x00000000
	.align		4
        /*000c*/ 	.word	0xfffffffe
	.align		4
        /*0010*/ 	.word	0x00000000
	.align		4
        /*0014*/ 	.word	0xfffffffd
	.align		4
        /*0018*/ 	.word	0x00000000
	.align		4
        /*001c*/ 	.word	0xfffffffc


//--------------------- .text._Z12gemm_wmma_tcPK6__halfS1_PS_iiiff --------------------------
	.section	.text._Z12gemm_wmma_tcPK6__halfS1_PS_iiiff,"ax",@progbits
	.align	128
        .global         _Z12gemm_wmma_tcPK6__halfS1_PS_iiiff
        .type           _Z12gemm_wmma_tcPK6__halfS1_PS_iiiff,@function
        .size           _Z12gemm_wmma_tcPK6__halfS1_PS_iiiff,(.L_x_8 - _Z12gemm_wmma_tcPK6__halfS1_PS_iiiff)
        .other          _Z12gemm_wmma_tcPK6__halfS1_PS_iiiff,@"STO_CUDA_ENTRY STV_DEFAULT"
_Z12gemm_wmma_tcPK6__halfS1_PS_iiiff:
.text._Z12gemm_wmma_tcPK6__halfS1_PS_iiiff:
[----:B------:R-:W-:Y:S01]  /*0000*/  LDC R1, c[0x0][0x37c] ;  /* 0x0000df00ff017b82 */ /* 0x000fe20000000800 */
[----:B------:R-:W0:Y:S01]  /*0010*/  S2R R6, SR_TID.X ;  /* 0x0000000000067919 */ /* 0x000e220000002100 */
[----:B------:R-:W1:Y:S06]  /*0020*/  LDCU UR4, c[0x0][0x3a0] ;  /* 0x00007400ff0477ac */ /* 0x000e6c0008000800 */
[----:B------:R-:W2:Y:S01]  /*0030*/  S2UR UR5, SR_CTAID.Y ;  /* 0x00000000000579c3 */ /* 0x000ea20000002600 */
[----:B------:R-:W-:Y:S02]  /*0040*/  CS2R R14, SRZ ;  /* 0x00000000000e7805 */ /* 0x000fe4000001ff00 */
[----:B------:R-:W-:-:S02]  /*0050*/  CS2R R12, SRZ ;  /* 0x00000000000c7805 */ /* 0x000fc4000001ff00 */
[----:B------:R-:W-:Y:S02]  /*0060*/  CS2R R10, SRZ ;  /* 0x00000000000a7805 */ /* 0x000fe4000001ff00 */
[----:B------:R-:W-:Y:S01]  /*0070*/  CS2R R8, SRZ ;  /* 0x0000000000087805 */ /* 0x000fe2000001ff00 */
[----:B------:R-:W3:Y:S01]  /*0080*/  LDCU.64 UR10, c[0x0][0x358] ;  /* 0x00006b00ff0a77ac */ /* 0x000ee20008000a00 */
[----:B------:R-:W4:Y:S01]  /*0090*/  S2UR UR6, SR_CTAID.X ;  /* 0x00000000000679c3 */ /* 0x000f220000002500 */
[----:B-1----:R-:W-:Y:S02]  /*00a0*/  UISETP.GE.AND UP0, UPT, UR4, 0x1, UPT ;  /* 0x000000010400788c */ /* 0x002fe4000bf06270 */
[----:B--2---:R-:W-:Y:S01]  /*00b0*/  USHF.L.U32 UR5, UR5, 0x4, URZ ;  /* 0x0000000405057899 */ /* 0x004fe200080006ff */
[----:B0-----:R-:W-:Y:S01]  /*00c0*/  LOP3.LUT R5, R6, 0x1f, RZ, 0xc0, !PT ;  /* 0x0000001f06057812 */ /* 0x001fe200078ec0ff */
[----:B----4-:R-:W-:-:S05]  /*00d0*/  USHF.L.U32 UR6, UR6, 0x4, URZ ;  /* 0x0000000406067899 */ /* 0x010fca00080006ff */
[----:B---3--:R-:W-:Y:S07]  /*00e0*/  BRA.U !UP0, `(.L_x_0) ;  /* 0x00000009089c7547 */ /* 0x008fee000b800000 */
[C---:B------:R-:W-:Y:S01]  /*00f0*/  LOP3.LUT R3, R5.reuse, 0x60, RZ, 0xfc, !PT ;  /* 0x0000006005037812 */ /* 0x040fe200078efcff */
[----:B------:R-:W-:Y:S01]  /*0100*/  IMAD.MOV.U32 R15, RZ, RZ, RZ ;  /* 0x000000ffff0f7224 */ /* 0x000fe200078e00ff */
[C---:B------:R-:W-:Y:S01]  /*0110*/  LOP3.LUT R2, R5.reuse, 0x40, RZ, 0xfc, !PT ;  /* 0x0000004005027812 */ /* 0x040fe200078efcff */
[----:B------:R-:W-:Y:S01]  /*0120*/  UMOV UR4, URZ ;  /* 0x000000ff00047c82 */ /* 0x000fe20008000000 */
[C---:B------:R-:W-:Y:S02]  /*0130*/  LOP3.LUT R0, R5.reuse, 0x20, RZ, 0xfc, !PT ;  /* 0x0000002005007812 */ /* 0x040fe400078efcff */
[----:B------:R-:W-:Y:S02]  /*0140*/  LEA.HI R4, R5, UR5, RZ, 0x1c ;  /* 0x0000000505047c11 */ /* 0x000fe4000f8fe0ff */
[----:B------:R-:W-:Y:S02]  /*0150*/  LEA.HI R3, R3, UR5, RZ, 0x1c ;  /* 0x0000000503037c11 */ /* 0x000fe4000f8fe0ff */
[----:B------:R-:W-:-:S02]  /*0160*/  LEA.HI R2, R2, UR5, RZ, 0x1c ;  /* 0x0000000502027c11 */ /* 0x000fc4000f8fe0ff */
[----:B------:R-:W-:-:S07]  /*0170*/  LEA.HI R0, R0, UR5, RZ, 0x1c ;  /* 0x0000000500007c11 */ /* 0x000fce000f8fe0ff */
.L_x_5:
[----:B------:R-:W0:Y:S01]  /*0180*/  S2UR UR8, SR_CgaCtaId ;  /* 0x00000000000879c3 */ /* 0x000e220000008800 */
[----:B------:R-:W1:Y:S01]  /*0190*/  LDCU UR13, c[0x0][0x3a0] ;  /* 0x00007400ff0d77ac */ /* 0x000e620008000800 */
[----:B------:R-:W-:Y:S01]  /*01a0*/  LOP3.LUT R23, R6, 0xf, RZ, 0xc0, !PT ;  /* 0x0000000f06177812 */ /* 0x000fe200078ec0ff */
[----:B------:R-:W-:Y:S01]  /*01b0*/  IMAD.SHL.U32 R7, R5, 0x2, RZ ;  /* 0x0000000205077824 */ /* 0x000fe200078e00ff */
[----:B------:R-:W-:Y:S01]  /*01c0*/  BSSY.RECONVERGENT B0, `(.L_x_1) ;  /* 0x0000046000007945 */ /* 0x000fe20003800200 */
[----:B------:R-:W2:Y:S01]  /*01d0*/  LDCU UR12, c[0x0][0x3a0] ;  /* 0x00007400ff0c77ac */ /* 0x000ea20008000800 */
[----:B------:R-:W-:Y:S02]  /*01e0*/  IMAD.MOV.U32 R29, RZ, RZ, R5 ;  /* 0x000000ffff1d7224 */ /* 0x000fe400078e0005 */
[----:B------:R-:W-:Y:S01]  /*01f0*/  IMAD.SHL.U32 R17, R23, 0x2, RZ ;  /* 0x0000000217117824 */ /* 0x000fe200078e00ff */
[C---:B------:R-:W-:Y:S01]  /*0200*/  LOP3.LUT R20, R7.reuse, 0x80, RZ, 0xfc, !PT ;  /* 0x0000008007147812 */ /* 0x040fe200078efcff */
[----:B------:R-:W-:Y:S01]  /*0210*/  UMOV UR7, 0x400 ;  /* 0x0000040000077882 */ /* 0x000fe20000000000 */
[C---:B------:R-:W-:Y:S01]  /*0220*/  LOP3.LUT R16, R7.reuse, 0x40, RZ, 0xfc, !PT ;  /* 0x0000004007107812 */ /* 0x040fe200078efcff */
[----:B------:R-:W3:Y:S01]  /*0230*/  LDCU UR9, c[0x0][0x398] ;  /* 0x00007300ff0977ac */ /* 0x000ee20008000800 */
[----:B------:R-:W-:-:S02]  /*0240*/  LOP3.LUT R18, R7, 0xc0, RZ, 0xfc, !PT ;  /* 0x000000c007127812 */ /* 0x000fc400078efcff */
[C---:B------:R-:W-:Y:S02]  /*0250*/  LOP3.LUT R30, R17.reuse, 0xa0, R20, 0xf8, !PT ;  /* 0x000000a0111e7812 */ /* 0x040fe400078ef814 */
[C---:B------:R-:W-:Y:S01]  /*0260*/  LOP3.LUT R31, R17.reuse, 0x60, R16, 0xf8, !PT ;  /* 0x00000060111f7812 */ /* 0x040fe200078ef810 */
[----:B------:R-:W-:Y:S01]  /*0270*/  IMAD.MOV.U32 R16, RZ, RZ, R4 ;  /* 0x000000ffff107224 */ /* 0x000fe200078e0004 */
[----:B------:R-:W-:Y:S01]  /*0280*/  LOP3.LUT R32, R17, 0xe0, R18, 0xf8, !PT ;  /* 0x000000e011207812 */ /* 0x000fe200078ef812 */
[----:B-1----:R-:W-:Y:S01]  /*0290*/  IMAD R33, R3, UR13, R23 ;  /* 0x0000000d03217c24 */ /* 0x002fe2000f8e0217 */
[----:B------:R-:W-:Y:S01]  /*02a0*/  LOP3.LUT R19, R17, 0x20, R7, 0xf8, !PT ;  /* 0x0000002011137812 */ /* 0x000fe200078ef807 */
[----:B------:R-:W-:Y:S01]  /*02b0*/  IMAD R20, R2, UR13, R23 ;  /* 0x0000000d02147c24 */ /* 0x000fe2000f8e0217 */
[----:B0-----:R-:W-:Y:S01]  /*02c0*/  ULEA UR7, UR8, UR7, 0x18 ;  /* 0x0000000708077291 */ /* 0x001fe2000f8ec0ff */
[----:B------:R-:W-:Y:S02]  /*02d0*/  VIADD R23, R23, UR4 ;  /* 0x0000000417177c36 */ /* 0x000fe40008000000 */
[----:B------:R-:W-:-:S02]  /*02e0*/  IMAD.MOV.U32 R17, RZ, RZ, R0 ;  /* 0x000000ffff117224 */ /* 0x000fc400078e0000 */
[----:B------:R-:W-:Y:S01]  /*02f0*/  IMAD.MOV.U32 R18, RZ, RZ, R2 ;  /* 0x000000ffff127224 */ /* 0x000fe200078e0002 */
[----:B--2---:R-:W-:Y:S01]  /*0300*/  ISETP.GE.AND P0, PT, R23, UR12, PT ;  /* 0x0000000c17007c0c */ /* 0x004fe2000bf06270 */
[----:B------:R-:W-:Y:S02]  /*0310*/  IMAD.MOV.U32 R7, RZ, RZ, R3 ;  /* 0x000000ffff077224 */ /* 0x000fe400078e0003 */
[----:B------:R-:W-:Y:S02]  /*0320*/  VIADD R33, R33, UR4 ;  /* 0x0000000421217c36 */ /* 0x000fe40008000000 */
[----:B------:R-:W-:Y:S02]  /*0330*/  VIADD R20, R20, UR4 ;  /* 0x0000000414147c36 */ /* 0x000fe40008000000 */
[--C-:B------:R-:W-:Y:S02]  /*0340*/  IMAD R21, R0, UR12, R23.reuse ;  /* 0x0000000c00157c24 */ /* 0x100fe4000f8e0217 */
[----:B------:R-:W-:-:S02]  /*0350*/  IMAD R28, R4, UR12, R23 ;  /* 0x0000000c041c7c24 */ /* 0x000fc4000f8e0217 */
[----:B------:R-:W-:Y:S02]  /*0360*/  VIADD R31, R31, UR7 ;  /* 0x000000071f1f7c36 */ /* 0x000fe40008000000 */
[----:B------:R-:W-:Y:S02]  /*0370*/  VIADD R32, R32, UR7 ;  /* 0x0000000720207c36 */ /* 0x000fe40008000000 */
[----:B------:R-:W-:Y:S02]  /*0380*/  VIADD R30, R30, UR7 ;  /* 0x000000071e1e7c36 */ /* 0x000fe40008000000 */
[----:B---3--:R-:W-:-:S07]  /*0390*/  VIADD R19, R19, UR7 ;  /* 0x0000000713137c36 */ /* 0x008fce0008000000 */
.L_x_2:
[----:B------:R-:W-:Y:S02]  /*03a0*/  ISETP.GE.OR P1, PT, R16, UR9, P0 ;  /* 0x0000000910007c0c */ /* 0x000fe40008726670 */
[----:B------:R-:W-:Y:S02]  /*03b0*/  ISETP.GE.OR P2, PT, R17, UR9, P0 ;  /* 0x0000000911007c0c */ /* 0x000fe40008746670 */
[----:B------:R-:W-:Y:S02]  /*03c0*/  ISETP.GE.OR P3, PT, R18, UR9, P0 ;  /* 0x0000000912007c0c */ /* 0x000fe40008766670 */
[----:B------:R-:W-:Y:S02]  /*03d0*/  ISETP.GE.OR P4, PT, R7, UR9, P0 ;  /* 0x0000000907007c0c */ /* 0x000fe40008786670 */
[----:B------:R-:W-:-:S05]  /*03e0*/  PRMT R34, RZ, 0x7610, R34 ;  /* 0x00007610ff227816 */ /* 0x000fca0000000022 */
[----:B------:R-:W0:Y:S08]  /*03f0*/  @!P1 LDC.64 R22, c[0x0][0x380] ;  /* 0x0000e000ff169b82 */ /* 0x000e300000000a00 */
[----:B------:R-:W1:Y:S08]  /*0400*/  @!P2 LDC.64 R26, c[0x0][0x380] ;  /* 0x0000e000ff1aab82 */ /* 0x000e700000000a00 */
[----:B------:R-:W2:Y:S01]  /*0410*/  @!P4 LDC.64 R24, c[0x0][0x380] ;  /* 0x0000e000ff18cb82 */ /* 0x000ea20000000a00 */
[----:B0-----:R-:W-:-:S05]  /*0420*/  @!P1 IMAD.WIDE.U32 R22, R28, 0x2, R22 ;  /* 0x000000021c169825 */ /* 0x001fca00078e0016 */
[----:B------:R0:W3:Y:S01]  /*0430*/  @!P1 LDG.E.U16.CONSTANT R34, desc[UR10][R22.64] ;  /* 0x0000000a16229981 */ /* 0x0000e2000c1e9500 */
[----:B------:R-:W-:Y:S01]  /*0440*/  PRMT R36, RZ, 0x7610, R36 ;  /* 0x00007610ff247816 */ /* 0x000fe20000000024 */
[----:B-1----:R-:W-:Y:S01]  /*0450*/  @!P2 IMAD.WIDE.U32 R26, R21, 0x2, R26 ;  /* 0x00000002151aa825 */ /* 0x002fe200078e001a */
[----:B------:R-:W-:Y:S02]  /*0460*/  PRMT R35, RZ, 0x7610, R35 ;  /* 0x00007610ff237816 */ /* 0x000fe40000000023 */
[----:B------:R-:W-:Y:S02]  /*0470*/  PRMT R37, RZ, 0x7610, R37 ;  /* 0x00007610ff257816 */ /* 0x000fe40000000025 */
[----:B------:R-:W4:Y:S01]  /*0480*/  @!P2 LDG.E.U16.CONSTANT R36, desc[UR10][R26.64] ;  /* 0x0000000a1a24a981 */ /* 0x000f22000c1e9500 */
[----:B0-----:R-:W0:Y:S01]  /*0490*/  @!P3 LDC.64 R22, c[0x0][0x380] ;  /* 0x0000e000ff16bb82 */ /* 0x001e220000000a00 */
[----:B--2---:R-:W-:-:S05]  /*04a0*/  @!P4 IMAD.WIDE.U32 R24, R33, 0x2, R24 ;  /* 0x000000022118c825 */ /* 0x004fca00078e0018 */
[----:B------:R-:W2:Y:S01]  /*04b0*/  @!P4 LDG.E.U16.CONSTANT R37, desc[UR10][R24.64] ;  /* 0x0000000a1825c981 */ /* 0x000ea2000c1e9500 */
[----:B0-----:R-:W-:-:S05]  /*04c0*/  @!P3 IMAD.WIDE.U32 R22, R20, 0x2, R22 ;  /* 0x000000021416b825 */ /* 0x001fca00078e0016 */
[----:B------:R0:W5:Y:S01]  /*04d0*/  @!P3 LDG.E.U16.CONSTANT R35, desc[UR10][R22.64] ;  /* 0x0000000a1623b981 */ /* 0x000162000c1e9500 */
[C---:B------:R-:W-:Y:S01]  /*04e0*/  ISETP.GE.U32.AND P1, PT, R29.reuse, 0x80, PT ;  /* 0x000000801d00780c */ /* 0x040fe20003f26070 */
[----:B0-----:R-:W0:Y:S01]  /*04f0*/  LDC R22, c[0x0][0x3a0] ;  /* 0x0000e800ff167b82 */ /* 0x001e220000000800 */
[----:B------:R-:W-:Y:S02]  /*0500*/  VIADD R29, R29, 0x80 ;  /* 0x000000801d1d7836 */ /* 0x000fe40000000000 */
[----:B------:R-:W-:Y:S02]  /*0510*/  VIADD R7, R7, 0x8 ;  /* 0x0000000807077836 */ /* 0x000fe40000000000 */
[----:B------:R-:W-:Y:S02]  /*0520*/  VIADD R18, R18, 0x8 ;  /* 0x0000000812127836 */ /* 0x000fe40000000000 */
[----:B------:R-:W-:Y:S02]  /*0530*/  VIADD R17, R17, 0x8 ;  /* 0x0000000811117836 */ /* 0x000fe40000000000 */
[----:B------:R-:W-:-:S02]  /*0540*/  VIADD R16, R16, 0x8 ;  /* 0x0000000810107836 */ /* 0x000fc40000000000 */
[C---:B0-----:R-:W-:Y:S02]  /*0550*/  IMAD R33, R22.reuse, 0x8, R33 ;  /* 0x0000000816217824 */ /* 0x041fe400078e0221 */
[C---:B------:R-:W-:Y:S02]  /*0560*/  IMAD R20, R22.reuse, 0x8, R20 ;  /* 0x0000000816147824 */ /* 0x040fe400078e0214 */
[C---:B------:R-:W-:Y:S02]  /*0570*/  IMAD R21, R22.reuse, 0x8, R21 ;  /* 0x0000000816157824 */ /* 0x040fe400078e0215 */
[----:B------:R-:W-:Y:S01]  /*0580*/  IMAD R28, R22, 0x8, R28 ;  /* 0x00000008161c7824 */ /* 0x000fe200078e021c */
[----:B---3--:R0:W-:Y:S04]  /*0590*/  STS.U16 [R19], R34 ;  /* 0x0000002213007388 */ /* 0x0081e80000000400 */
[----:B----4-:R1:W-:Y:S01]  /*05a0*/  STS.U16 [R31], R36 ;  /* 0x000000241f007388 */ /* 0x0103e20000000400 */
[----:B0-----:R-:W-:Y:S01]  /*05b0*/  VIADD R19, R19, 0x100 ;  /* 0x0000010013137836 */ /* 0x001fe20000000000 */
[----:B-1----:R-:W-:-:S02]  /*05c0*/  IADD3 R31, PT, PT, R31, 0x100, RZ ;  /* 0x000001001f1f7810 */ /* 0x002fc40007ffe0ff */
[----:B-----5:R0:W-:Y:S04]  /*05d0*/  STS.U16 [R30], R35 ;  /* 0x000000231e007388 */ /* 0x0201e80000000400 */
[----:B--2---:R1:W-:Y:S01]  /*05e0*/  STS.U16 [R32], R37 ;  /* 0x0000002520007388 */ /* 0x0043e20000000400 */
[----:B0-----:R-:W-:Y:S02]  /*05f0*/  VIADD R30, R30, 0x100 ;  /* 0x000001001e1e7836 */ /* 0x001fe40000000000 */
[----:B-1----:R-:W-:Y:S01]  /*0600*/  VIADD R32, R32, 0x100 ;  /* 0x0000010020207836 */ /* 0x002fe20000000000 */
[----:B------:R-:W-:Y:S06]  /*0610*/  @!P1 BRA `(.L_x_2) ;  /* 0xfffffffc00609947 */ /* 0x000fec000383ffff */
[----:B------:R-:W-:Y:S05]  /*0620*/  BSYNC.RECONVERGENT B0 ;  /* 0x0000000000007941 */ /* 0x000fea0003800200 */
.L_x_1:
[----:B------:R-:W0:Y:S01]  /*0630*/  LDCU UR7, c[0x0][0x39c] ;  /* 0x00007380ff0777ac */ /* 0x000e220008000800 */
[----:B------:R-:W-:Y:S01]  /*0640*/  LOP3.LUT R24, R6, 0xf, RZ, 0xc0, !PT ;  /* 0x0000000f06187812 */ /* 0x000fe200078ec0ff */
[----:B------:R-:W-:Y:S01]  /*0650*/  BSSY.RECONVERGENT B0, `(.L_x_3) ;  /* 0x000003c000007945 */ /* 0x000fe20003800200 */
[----:B------:R-:W-:Y:S01]  /*0660*/  IMAD.MOV.U32 R25, RZ, RZ, R5 ;  /* 0x000000ffff197224 */ /* 0x000fe200078e0005 */
[----:B------:R-:W1:Y:S02]  /*0670*/  LDCU UR8, c[0x0][0x39c] ;  /* 0x00007380ff0877ac */ /* 0x000e640008000800 */
[----:B------:R-:W-:-:S05]  /*0680*/  VIADD R24, R24, UR6 ;  /* 0x0000000618187c36 */ /* 0x000fca0008000000 */
[----:B0-----:R-:W-:-:S13]  /*0690*/  ISETP.GE.AND P0, PT, R24, UR7, PT ;  /* 0x0000000718007c0c */ /* 0x001fda000bf06270 */
.L_x_4:
[----:B0-----:R-:W0:Y:S01]  /*06a0*/  LDC R7, c[0x0][0x3a0] ;  /* 0x0000e800ff077b82 */ /* 0x001e220000000800 */
[C---:B------:R-:W-:Y:S01]  /*06b0*/  VIADD R28, R25.reuse, 0x20 ;  /* 0x00000020191c7836 */ /* 0x040fe20000000000 */
[C---:B------:R-:W-:Y:S01]  /*06c0*/  LEA.HI R31, R25.reuse, UR4, RZ, 0x1c ;  /* 0x00000004191f7c11 */ /* 0x040fe2000f8fe0ff */
[C---:B------:R-:W-:Y:S01]  /*06d0*/  VIADD R26, R25.reuse, 0x60 ;  /* 0x00000060191a7836 */ /* 0x040fe20000000000 */
[----:B------:R-:W-:Y:S01]  /*06e0*/  PRMT R32, RZ, 0x7610, R32 ;  /* 0x00007610ff207816 */ /* 0x000fe20000000020 */
[----:B------:R-:W-:Y:S01]  /*06f0*/  VIADD R27, R25, 0x40 ;  /* 0x00000040191b7836 */ /* 0x000fe20000000000 */
[----:B------:R-:W-:Y:S02]  /*0700*/  LEA.HI R33, R28, UR4, RZ, 0x1c ;  /* 0x000000041c217c11 */ /* 0x000fe4000f8fe0ff */
[----:B------:R-:W-:Y:S02]  /*0710*/  LEA.HI R29, R26, UR4, RZ, 0x1c ;  /* 0x000000041a1d7c11 */ /* 0x000fe4000f8fe0ff */
[----:B------:R-:W-:-:S02]  /*0720*/  LEA.HI R35, R27, UR4, RZ, 0x1c ;  /* 0x000000041b237c11 */ /* 0x000fc4000f8fe0ff */
[----:B------:R-:W-:Y:S02]  /*0730*/  PRMT R30, RZ, 0x7610, R30 ;  /* 0x00007610ff1e7816 */ /* 0x000fe4000000001e */
[----:B0-----:R-:W-:Y:S02]  /*0740*/  ISETP.GE.OR P1, PT, R31, R7, P0 ;  /* 0x000000071f00720c */ /* 0x001fe40000726670 */
[----:B-1----:R-:W-:-:S04]  /*0750*/  ISETP.GE.AND P0, PT, R24, UR8, PT ;  /* 0x0000000818007c0c */ /* 0x002fc8000bf06270 */
[-C--:B------:R-:W-:Y:S02]  /*0760*/  ISETP.GE.OR P2, PT, R33, R7.reuse, P0 ;  /* 0x000000072100720c */ /* 0x080fe40000746670 */
[-C--:B------:R-:W-:Y:S02]  /*0770*/  ISETP.GE.OR P4, PT, R29, R7.reuse, P0 ;  /* 0x000000071d00720c */ /* 0x080fe40000786670 */
[----:B------:R-:W-:-:S03]  /*0780*/  ISETP.GE.OR P3, PT, R35, R7, P0 ;  /* 0x000000072300720c */ /* 0x000fc60000766670 */
[----:B------:R-:W0:Y:S01]  /*0790*/  @!P1 LDC.64 R18, c[0x0][0x388] ;  /* 0x0000e200ff129b82 */ /* 0x000e220000000a00 */
[----:B------:R-:W-:-:S05]  /*07a0*/  @!P1 IMAD R31, R31, UR8, R24 ;  /* 0x000000081f1f9c24 */ /* 0x000fca000f8e0218 */
[--C-:B------:R-:W-:Y:S02]  /*07b0*/  @!P2 IMAD R33, R33, UR8, R24.reuse ;  /* 0x000000082121ac24 */ /* 0x100fe4000f8e0218 */
[----:B------:R-:W1:Y:S01]  /*07c0*/  @!P2 LDC.64 R22, c[0x0][0x388] ;  /* 0x0000e200ff16ab82 */ /* 0x000e620000000a00 */
[--C-:B------:R-:W-:Y:S02]  /*07d0*/  @!P4 IMAD R29, R29, UR8, R24.reuse ;  /* 0x000000081d1dcc24 */ /* 0x100fe4000f8e0218 */
[----:B------:R-:W-:-:S05]  /*07e0*/  @!P3 IMAD R35, R35, UR8, R24 ;  /* 0x000000082323bc24 */ /* 0x000fca000f8e0218 */
[----:B------:R-:W2:Y:S08]  /*07f0*/  @!P4 LDC.64 R16, c[0x0][0x388] ;  /* 0x0000e200ff10cb82 */ /* 0x000eb00000000a00 */
[----:B------:R-:W3:Y:S01]  /*0800*/  @!P3 LDC.64 R20, c[0x0][0x388] ;  /* 0x0000e200ff14bb82 */ /* 0x000ee20000000a00 */
[----:B0-----:R-:W-:Y:S01]  /*0810*/  @!P1 IMAD.WIDE R18, R31, 0x2, R18 ;  /* 0x000000021f129825 */ /* 0x001fe200078e0212 */
[----:B------:R-:W-:-:S04]  /*0820*/  PRMT R31, RZ, 0x7610, R31 ;  /* 0x00007610ff1f7816 */ /* 0x000fc8000000001f */
[----:B------:R0:W4:Y:S01]  /*0830*/  @!P1 LDG.E.U16.CONSTANT R32, desc[UR10][R18.64] ;  /* 0x0000000a12209981 */ /* 0x000122000c1e9500 */
[----:B-1----:R-:W-:-:S05]  /*0840*/  @!P2 IMAD.WIDE R22, R33, 0x2, R22 ;  /* 0x000000022116a825 */ /* 0x002fca00078e0216 */
[----:B------:R1:W5:Y:S01]  /*0850*/  @!P2 LDG.E.U16.CONSTANT R31, desc[UR10][R22.64] ;  /* 0x0000000a161fa981 */ /* 0x000362000c1e9500 */
[----:B--2---:R-:W-:Y:S01]  /*0860*/  @!P4 IMAD.WIDE R16, R29, 0x2, R16 ;  /* 0x000000021d10c825 */ /* 0x004fe200078e0210 */
[----:B------:R-:W-:-:S06]  /*0870*/  PRMT R29, RZ, 0x7610, R29 ;  /* 0x00007610ff1d7816 */ /* 0x000fcc000000001d */
[----:B------:R-:W2:Y:S01]  /*0880*/  @!P4 LDG.E.U16.CONSTANT R29, desc[UR10][R16.64] ;  /* 0x0000000a101dc981 */ /* 0x000ea2000c1e9500 */
[----:B---3--:R-:W-:-:S05]  /*0890*/  @!P3 IMAD.WIDE R20, R35, 0x2, R20 ;  /* 0x000000022314b825 */ /* 0x008fca00078e0214 */
[----:B------:R3:W2:Y:S01]  /*08a0*/  @!P3 LDG.E.U16.CONSTANT R30, desc[UR10][R20.64] ;  /* 0x0000000a141eb981 */ /* 0x0006a2000c1e9500 */
[----:B------:R-:W3:Y:S01]  /*08b0*/  S2R R34, SR_CgaCtaId ;  /* 0x0000000000227919 */ /* 0x000ee20000008800 */
[----:B------:R-:W-:Y:S02]  /*08c0*/  MOV R33, 0x400 ;  /* 0x0000040000217802 */ /* 0x000fe40000000f00 */
[----:B------:R-:W-:Y:S02]  /*08d0*/  LOP3.LUT R35, R25, 0xf0, RZ, 0xc0, !PT ;  /* 0x000000f019237812 */ /* 0x000fe400078ec0ff */
[----:B------:R-:W-:Y:S02]  /*08e0*/  LOP3.LUT R37, R28, 0xf0, RZ, 0xc0, !PT ;  /* 0x000000f01c257812 */ /* 0x000fe400078ec0ff */
[----:B------:R-:W-:Y:S02]  /*08f0*/  LOP3.LUT R27, R27, 0xf0, RZ, 0xc0, !PT ;  /* 0x000000f01b1b7812 */ /* 0x000fe400078ec0ff */
[----:B------:R-:W-:-:S02]  /*0900*/  LOP3.LUT R26, R26, 0xf0, RZ, 0xc0, !PT ;  /* 0x000000f01a1a7812 */ /* 0x000fc400078ec0ff */
[--C-:B0-----:R-:W-:Y:S02]  /*0910*/  LOP3.LUT R18, R35, 0xf, R6.reuse, 0xf8, !PT ;  /* 0x0000000f23127812 */ /* 0x101fe400078ef806 */
[--C-:B-1----:R-:W-:Y:S02]  /*0920*/  LOP3.LUT R22, R37, 0xf, R6.reuse, 0xf8, !PT ;  /* 0x0000000f25167812 */ /* 0x102fe400078ef806 */
[--C-:B---3--:R-:W-:Y:S02]  /*0930*/  LOP3.LUT R20, R27, 0xf, R6.reuse, 0xf8, !PT ;  /* 0x0000000f1b147812 */ /* 0x108fe400078ef806 */
[----:B------:R-:W-:Y:S02]  /*0940*/  LOP3.LUT R26, R26, 0xf, R6, 0xf8, !PT ;  /* 0x0000000f1a1a7812 */ /* 0x000fe400078ef806 */
[----:B------:R-:W-:-:S05]  /*0950*/  LEA R33, R34, R33, 0x18 ;  /* 0x0000002122217211 */ /* 0x000fca00078ec0ff */
[--C-:B------:R-:W-:Y:S02]  /*0960*/  IMAD R17, R18, 0x2, R33.reuse ;  /* 0x0000000212117824 */ /* 0x100fe400078e0221 */
[--C-:B------:R-:W-:Y:S02]  /*0970*/  IMAD R22, R22, 0x2, R33.reuse ;  /* 0x0000000216167824 */ /* 0x100fe400078e0221 */
[--C-:B------:R-:W-:Y:S02]  /*0980*/  IMAD R19, R20, 0x2, R33.reuse ;  /* 0x0000000214137824 */ /* 0x100fe400078e0221 */
[----:B------:R-:W-:Y:S01]  /*0990*/  IMAD R26, R26, 0x2, R33 ;  /* 0x000000021a1a7824 */ /* 0x000fe200078e0221 */
[C---:B------:R-:W-:Y:S01]  /*09a0*/  ISETP.GE.U32.AND P1, PT, R25.reuse, 0x80, PT ;  /* 0x000000801900780c */ /* 0x040fe20003f26070 */
[----:B------:R-:W-:Y:S01]  /*09b0*/  VIADD R25, R25, 0x80 ;  /* 0x0000008019197836 */ /* 0x000fe20000000000 */
[----:B----4-:R0:W-:Y:S04]  /*09c0*/  STS.U16 [R17+0x200], R32 ;  /* 0x0002002011007388 */ /* 0x0101e80000000400 */
[----:B-----5:R0:W-:Y:S04]  /*09d0*/  STS.U16 [R22+0x200], R31 ;  /* 0x0002001f16007388 */ /* 0x0201e80000000400 */
[----:B--2---:R0:W-:Y:S04]  /*09e0*/  STS.U16 [R19+0x200], R30 ;  /* 0x0002001e13007388 */ /* 0x0041e80000000400 */
[----:B------:R0:W-:Y:S01]  /*09f0*/  STS.U16 [R26+0x200], R29 ;  /* 0x0002001d1a007388 */ /* 0x0001e20000000400 */
[----:B------:R-:W-:Y:S05]  /*0a00*/  @!P1 BRA `(.L_x_4) ;  /* 0xfffffffc00249947 */ /* 0x000fea000383ffff */
[----:B------:R-:W-:Y:S05]  /*0a10*/  BSYNC.RECONVERGENT B0 ;  /* 0x0000000000007941 */ /* 0x000fea0003800200 */
.L_x_3:
[----:B------:R-:W1:Y:S01]  /*0a20*/  S2R R18, SR_LANEID ;  /* 0x0000000000127919 */ /* 0x000e620000000000 */
[----:B------:R-:W-:Y:S01]  /*0a30*/  UIADD3 UR4, UPT, UPT, UR4, 0x10, URZ ;  /* 0x0000001004047890 */ /* 0x000fe2000fffe0ff */
[----:B------:R-:W-:Y:S05]  /*0a40*/  BAR.SYNC.DEFER_BLOCKING 0x0 ;  /* 0x0000000000007b1d */ /* 0x000fea0000010000 */
[----:B------:R-:W-:Y:S02]  /*0a50*/  ISETP.LE.AND P0, PT, R7, UR4, PT ;  /* 0x0000000407007c0c */ /* 0x000fe4000bf03270 */
[----:B-1----:R-:W-:Y:S02]  /*0a60*/  SHF.R.U32.HI R16, RZ, 0x3, R18 ;  /* 0x00000003ff107819 */ /* 0x002fe40000011612 */
[----:B0-----:R-:W-:-:S02]  /*0a70*/  LOP3.LUT R17, R18, 0x7, RZ, 0xc0, !PT ;  /* 0x0000000712117812 */ /* 0x001fc400078ec0ff */
[----:B------:R-:W-:Y:S01]  /*0a80*/  SHF.R.U32.HI R18, RZ, 0x4, R18 ;  /* 0x00000004ff127819 */ /* 0x000fe20000011612 */
[----:B------:R-:W-:-:S03]  /*0a90*/  IMAD.SHL.U32 R16, R16, 0x8, RZ ;  /* 0x0000000810107824 */ /* 0x000fc600078e00ff */
[----:B------:R-:W-:Y:S02]  /*0aa0*/  SHF.L.U32 R18, R18, 0x3, RZ ;  /* 0x0000000312127819 */ /* 0x000fe400000006ff */
[----:B------:R-:W-:-:S05]  /*0ab0*/  LOP3.LUT R17, R16, 0x8, R17, 0xe2, !PT ;  /* 0x0000000810117812 */ /* 0x000fca00078ee211 */
[----:B------:R-:W-:Y:S02]  /*0ac0*/  IMAD R18, R17, 0x10, R18 ;  /* 0x0000001011127824 */ /* 0x000fe400078e0212 */
[----:B------:R-:W-:Y:S02]  /*0ad0*/  VIADD R17, R33, 0x200 ;  /* 0x0000020021117836 */ /* 0x000fe40000000000 */
[C---:B------:R-:W-:Y:S02]  /*0ae0*/  IMAD.U32 R16, R18.reuse, 0x2, R33 ;  /* 0x0000000212107824 */ /* 0x040fe400078e0021 */
[----:B------:R-:W-:-:S04]  /*0af0*/  IMAD.U32 R20, R18, 0x2, R17 ;  /* 0x0000000212147824 */ /* 0x000fc800078e0011 */
[----:B------:R-:W-:Y:S04]  /*0b00*/  LDSM.16.M88.4 R16, [R16] ;  /* 0x000000001010783b */ /* 0x000fe80000000200 */
[----:B------:R-:W0:Y:S02]  /*0b10*/  LDSM.16.MT88.4 R20, [R20] ;  /* 0x000000001414783b */ /* 0x000e240000004200 */
[C---:B0-----:R-:W-:Y:S08]  /*0b20*/  HMMA.16816.F32 R8, R16.reuse, R20, R8 ;  /* 0x000000141008723c */ /* 0x041ff00000001808 */
[----:B------:R-:W-:Y:S01]  /*0b30*/  HMMA.16816.F32 R12, R16, R22, R12 ;  /* 0x00000016100c723c */ /* 0x000fe2000000180c */
[----:B------:R-:W-:Y:S06]  /*0b40*/  BAR.SYNC.DEFER_BLOCKING 0x0 ;  /* 0x0000000000007b1d */ /* 0x000fec0000010000 */
[----:B------:R-:W-:-:S13]  /*0b50*/  @!P0 BRA `(.L_x_5) ;  /* 0xfffffff400888947 */ /* 0x000fda000383ffff */
.L_x_0:
[----:B------:R-:W0:Y:S01]  /*0b60*/  S2R R3, SR_LANEID ;  /* 0x0000000000037919 */ /* 0x000e220000000000 */
[----:B------:R-:W1:Y:S01]  /*0b70*/  S2UR UR7, SR_CgaCtaId ;  /* 0x00000000000779c3 */ /* 0x000e620000008800 */
[----:B------:R-:W-:Y:S01]  /*0b80*/  UMOV UR4, 0x400 ;  /* 0x0000040000047882 */ /* 0x000fe20000000000 */
[----:B------:R-:W-:Y:S02]  /*0b90*/  LOP3.LUT R7, R6, 0xf, RZ, 0xc0, !PT ;  /* 0x0000000f06077812 */ /* 0x000fe400078ec0ff */
[----:B------:R-:W-:-:S04]  /*0ba0*/  LEA.HI R4, R5, UR5, RZ, 0x1c ;  /* 0x0000000505047c11 */ /* 0x000fc8000f8fe0ff */
[----:B------:R-:W2:Y:S08]  /*0bb0*/  LDC R17, c[0x0][0x39c] ;  /* 0x0000e700ff117b82 */ /* 0x000eb00000000800 */
[----:B------:R-:W3:Y:S01]  /*0bc0*/  LDC R16, c[0x0][0x39c] ;  /* 0x0000e700ff107b82 */ /* 0x000ee20000000800 */
[----:B-1----:R-:W-:Y:S01]  /*0bd0*/  ULEA UR4, UR7, UR4, 0x18 ;  /* 0x0000000407047291 */ /* 0x002fe2000f8ec0ff */
[----:B------:R-:W1:Y:S03]  /*0be0*/  LDCU UR7, c[0x0][0x398] ;  /* 0x00007300ff0777ac */ /* 0x000e660008000800 */
[----:B------:R-:W-:Y:S01]  /*0bf0*/  UIADD3 UR4, UPT, UPT, UR4, 0x400, URZ ;  /* 0x0000040004047890 */ /* 0x000fe2000fffe0ff */
[----:B0-----:R-:W-:-:S02]  /*0c00*/  SHF.R.U32.HI R0, RZ, 0x2, R3 ;  /* 0x00000002ff007819 */ /* 0x001fc40000011603 */
[----:B------:R-:W-:-:S05]  /*0c10*/  LOP3.LUT R3, R3, 0x3, RZ, 0xc0, !PT ;  /* 0x0000000303037812 */ /* 0x000fca00078ec0ff */
[----:B------:R-:W-:-:S05]  /*0c20*/  IMAD R0, R0, 0x8, R3 ;  /* 0x0000000800007824 */ /* 0x000fca00078e0203 */
[----:B------:R-:W-:Y:S01]  /*0c30*/  LEA R2, R0, UR4, 0x3 ;  /* 0x0000000400027c11 */ /* 0x000fe2000f8e18ff */
[----:B------:R-:W-:-:S04]  /*0c40*/  VIADD R0, R7, UR6 ;  /* 0x0000000607007c36 */ /* 0x000fc80008000000 */
[----:B------:R0:W-:Y:S01]  /*0c50*/  STS.64 [R2], R8 ;  /* 0x0000000802007388 */ /* 0x0001e20000000a00 */
[----:B--2---:R-:W-:Y:S01]  /*0c60*/  ISETP.GE.AND P1, PT, R0, R17, PT ;  /* 0x000000110000720c */ /* 0x004fe20003f26270 */
[----:B------:R-:W-:Y:S02]  /*0c70*/  IMAD R0, R17, R4, UR6 ;  /* 0x0000000611007e24 */ /* 0x000fe4000f8e0204 */
[----:B------:R0:W-:Y:S02]  /*0c80*/  STS.64 [R2+0x200], R10 ;  /* 0x0002000a02007388 */ /* 0x0001e40000000a00 */
[----:B------:R-:W-:Y:S01]  /*0c90*/  IMAD.IADD R7, R7, 0x1, R0 ;  /* 0x0000000107077824 */ /* 0x000fe200078e0200 */
[----:B------:R-:W-:Y:S01]  /*0ca0*/  LEA R0, R5, UR4, 0x2 ;  /* 0x0000000405007c11 */ /* 0x000fe2000f8e10ff */
[----:B------:R0:W-:Y:S04]  /*0cb0*/  STS.64 [R2+0x20], R12 ;  /* 0x0000200c02007388 */ /* 0x0001e80000000a00 */
[----:B------:R0:W-:Y:S01]  /*0cc0*/  STS.64 [R2+0x220], R14 ;  /* 0x0002200e02007388 */ /* 0x0001e20000000a00 */
[----:B-1-3--:R-:W-:Y:S06]  /*0cd0*/  BAR.SYNC.DEFER_BLOCKING 0x0 ;  /* 0x0000000000007b1d */ /* 0x00afec0000010000 */
.L_x_6:
[----:B------:R-:W-:-:S13]  /*0ce0*/  ISETP.GE.OR P0, PT, R4, UR7, P1 ;  /* 0x0000000704007c0c */ /* 0x000fda0008f06670 */
[----:B0-----:R-:W0:Y:S01]  /*0cf0*/  @!P0 LDC.64 R2, c[0x0][0x390] ;  /* 0x0000e400ff028b82 */ /* 0x001e220000000a00 */
[----:B------:R1:W2:Y:S07]  /*0d00*/  @!P0 LDS R6, [R0] ;  /* 0x0000000000068984 */ /* 0x0002ae0000000800 */
[----:B------:R-:W3:Y:S08]  /*0d10*/  @!P0 LDC R9, c[0x0][0x3a8] ;  /* 0x0000ea00ff098b82 */ /* 0x000ef00000000800 */
[----:B------:R-:W2:Y:S01]  /*0d20*/  @!P0 LDC R10, c[0x0][0x3a4] ;  /* 0x0000e900ff0a8b82 */ /* 0x000ea20000000800 */
[----:B0-----:R-:W-:-:S05]  /*0d30*/  @!P0 IMAD.WIDE R2, R7, 0x2, R2 ;  /* 0x0000000207028825 */ /* 0x001fca00078e0202 */
[----:B------:R-:W4:Y:S01]  /*0d40*/  @!P0 LDG.E.U16 R8, desc[UR10][R2.64] ;  /* 0x0000000a02088981 */ /* 0x000f22000c1e1500 */
[----:B------:R-:W-:Y:S02]  /*0d50*/  VIADD R4, R4, 0x2 ;  /* 0x0000000204047836 */ /* 0x000fe40000000000 */
[----:B-1----:R-:W-:Y:S02]  /*0d60*/  VIADD R0, R0, 0x80 ;  /* 0x0000008000007836 */ /* 0x002fe40000000000 */
[----:B------:R-:W-:Y:S02]  /*0d70*/  IMAD R7, R16, 0x2, R7 ;  /* 0x0000000210077824 */ /* 0x000fe400078e0207 */
[----:B----4-:R-:W-:-:S05]  /*0d80*/  @!P0 HADD2.F32 R8, -RZ, R8.H0_H0 ;  /* 0x20000008ff088230 */ /* 0x010fca0000004100 */
[----:B---3--:R-:W-:-:S04]  /*0d90*/  @!P0 FMUL R9, R8, R9 ;  /* 0x0000000908098220 */ /* 0x008fc80000400000 */
[----:B--2---:R-:W-:-:S05]  /*0da0*/  @!P0 FFMA R6, R6, R10, R9 ;  /* 0x0000000a06068223 */ /* 0x004fca0000000009 */
[----:B------:R-:W-:-:S05]  /*0db0*/  @!P0 F2FP.F16.F32.PACK_AB R6, RZ, R6 ;  /* 0x00000006ff06823e */ /* 0x000fca00000000ff */
[----:B------:R1:W-:Y:S01]  /*0dc0*/  @!P0 STG.E.U16 desc[UR10][R2.64], R6 ;  /* 0x0000000602008986 */ /* 0x0003e2000c10150a */
[C---:B------:R-:W-:Y:S01]  /*0dd0*/  ISETP.GE.U32.AND P0, PT, R5.reuse, 0xe0, PT ;  /* 0x000000e00500780c */ /* 0x040fe20003f06070 */
[----:B------:R-:W-:-:S12]  /*0de0*/  VIADD R5, R5, 0x20 ;  /* 0x0000002005057836 */ /* 0x000fd80000000000 */
[----:B-1----:R-:W-:Y:S05]  /*0df0*/  @!P0 BRA `(.L_x_6) ;  /* 0xfffffffc00b88947 */ /* 0x002fea000383ffff */
[----:B------:R-:W-:Y:S05]  /*0e00*/  EXIT ;  /* 0x000000000000794d */ /* 0x000fea0003800000 */
.L_x_7:
[----:B------:R-:W-:-:S00]  /*0e10*/  BRA `(.L_x_7) ;  /* 0xfffffffc00fc7947 */ /* 0x000fc0000383ffff */
[----:B------:R-:W-:-:S00]  /*0e20*/  NOP ;  /* 0x0000000000007918 */ /* 0x000fc00000000000 */
        /* <DEDUP_REMOVED lines=13> */
.L_x_8:


//--------------------- .nv.shared._Z12gemm_wmma_tcPK6__halfS1_PS_iiiff --------------------------
	.section	.nv.shared._Z12gemm_wmma_tcPK6__halfS1_PS_iiiff,"aw",@nobits
	.sectionflags	@""
	.align	16
	.zero		1024


//--------------------- .nv.shared.reserved.0     --------------------------
	.section	.nv.shared.reserved.0,"aw",@nobits
	.weak		__nv_reservedSMEM_offset_0_alias
	.size		__nv_reservedSMEM_offset_0_alias, 0, 64
	.other		__nv_reservedSMEM_offset_0_alias,@"STO_CUDA_RESERVED_SHARED STV_DEFAULT"
__nv_reservedSMEM_offset_0_alias:
	.zero		0
	.zero		64


//--------------------- .nv.constant0._Z12gemm_wmma_tcPK6__halfS1_PS_iiiff --------------------------
	.section	.nv.constant0._Z12gemm_wmma_tcPK6__halfS1_PS_iiiff,"a",@progbits
	.sectionflags	@""
	.align	4
.nv.constant0._Z12gemm_wmma_tcPK6__halfS1_PS_iiiff:
	.zero		940


//--------------------- SYMBOLS --------------------------

	.type		.nv.reservedSmem.offset0,@object
	.size		.nv.reservedSmem.offset0,0x4
	.type		.nv.reservedSmem.cap,@object
	.size		.nv.reservedSmem.cap,0x4
